	.headerflags	@"EF_CUDA_TEXMODE_UNIFIED EF_CUDA_64BIT_ADDRESS EF_CUDA_SM86 EF_CUDA_VIRTUAL_SM(EF_CUDA_SM86)"
	.elftype	@"ET_EXEC"


//--------------------- .nv.info                  --------------------------
	.section	.nv.info,"",@"SHT_CUDA_INFO"
	.align	4


	//----- nvinfo : EIATTR_REGCOUNT
	.align		4
        /*0000*/ 	.byte	0x04, 0x2f
        /*0002*/ 	.short	(.L_1 - .L_0)
	.align		4
.L_0:
        /*0004*/ 	.word	index@(_Z24SMem_writeBW_test_kernelPjS_Pf)
        /*0008*/ 	.word	0x00000010


	//----- nvinfo : EIATTR_MAX_STACK_SIZE
	.align		4
.L_1:
        /*000c*/ 	.byte	0x04, 0x23
        /*000e*/ 	.short	(.L_3 - .L_2)
	.align		4
.L_2:
        /*0010*/ 	.word	index@(_Z24SMem_writeBW_test_kernelPjS_Pf)
        /*0014*/ 	.word	0x00000000


	//----- nvinfo : EIATTR_MIN_STACK_SIZE
	.align		4
.L_3:
        /*0018*/ 	.byte	0x04, 0x12
        /*001a*/ 	.short	(.L_5 - .L_4)
	.align		4
.L_4:
        /*001c*/ 	.word	index@(_Z24SMem_writeBW_test_kernelPjS_Pf)
        /*0020*/ 	.word	0x00000000


	//----- nvinfo : EIATTR_FRAME_SIZE
	.align		4
.L_5:
        /*0024*/ 	.byte	0x04, 0x11
        /*0026*/ 	.short	(.L_7 - .L_6)
	.align		4
.L_6:
        /*0028*/ 	.word	index@(_Z24SMem_writeBW_test_kernelPjS_Pf)
        /*002c*/ 	.word	0x00000000
.L_7:


//--------------------- .nv.info._Z24SMem_writeBW_test_kernelPjS_Pf --------------------------
	.section	.nv.info._Z24SMem_writeBW_test_kernelPjS_Pf,"",@"SHT_CUDA_INFO"
	.align	4


	//----- nvinfo : EIATTR_CUDA_API_VERSION
	.align		4
        /*0000*/ 	.byte	0x04, 0x37
        /*0002*/ 	.short	(.L_9 - .L_8)
.L_8:
        /*0004*/ 	.word	0x00000079


	//----- nvinfo : EIATTR_SW2861232_WAR
	.align		4
.L_9:
        /*0008*/ 	.byte	0x01, 0x35
	.zero		2


	//----- nvinfo : EIATTR_PARAM_CBANK
	.align		4
        /*000c*/ 	.byte	0x04, 0x0a
        /*000e*/ 	.short	(.L_11 - .L_10)
	.align		4
.L_10:
        /*0010*/ 	.word	index@(.nv.constant0._Z24SMem_writeBW_test_kernelPjS_Pf)
        /*0014*/ 	.short	0x0160
        /*0016*/ 	.short	0x0018


	//----- nvinfo : EIATTR_CBANK_PARAM_SIZE
	.align		4
.L_11:
        /*0018*/ 	.byte	0x03, 0x19
        /*001a*/ 	.short	0x0018


	//----- nvinfo : EIATTR_KPARAM_INFO
	.align		4
        /*001c*/ 	.byte	0x04, 0x17
        /*001e*/ 	.short	(.L_13 - .L_12)
.L_12:
        /*0020*/ 	.word	0x00000000
        /*0024*/ 	.short	0x0002
        /*0026*/ 	.short	0x0010
        /*0028*/ 	.byte	0x00, 0xf0, 0x21, 0x00


	//----- nvinfo : EIATTR_KPARAM_INFO
	.align		4
.L_13:
        /*002c*/ 	.byte	0x04, 0x17
        /*002e*/ 	.short	(.L_15 - .L_14)
.L_14:
        /*0030*/ 	.word	0x00000000
        /*0034*/ 	.short	0x0001
        /*0036*/ 	.short	0x0008
        /*0038*/ 	.byte	0x00, 0xf0, 0x21, 0x00


	//----- nvinfo : EIATTR_KPARAM_INFO
	.align		4
.L_15:
        /*003c*/ 	.byte	0x04, 0x17
        /*003e*/ 	.short	(.L_17 - .L_16)
.L_16:
        /*0040*/ 	.word	0x00000000
        /*0044*/ 	.short	0x0000
        /*0046*/ 	.short	0x0000
        /*0048*/ 	.byte	0x00, 0xf0, 0x21, 0x00


	//----- nvinfo : EIATTR_MAXREG_COUNT
	.align		4
.L_17:
        /*004c*/ 	.byte	0x03, 0x1b
        /*004e*/ 	.short	0x00ff


	//----- nvinfo : EIATTR_EXIT_INSTR_OFFSETS
	.align		4
        /*0050*/ 	.byte	0x04, 0x1c
        /*0052*/ 	.short	(.L_19 - .L_18)


	//   ....[0]....
.L_18:
        /*0054*/ 	.word	0x00000510


	//   ....[1]....
        /*0058*/ 	.word	0x00000550
.L_19:


//--------------------- .nv.constant0._Z24SMem_writeBW_test_kernelPjS_Pf --------------------------
	.section	.nv.constant0._Z24SMem_writeBW_test_kernelPjS_Pf,"a",@progbits
	.align	4
.nv.constant0._Z24SMem_writeBW_test_kernelPjS_Pf:
	.zero		376


//--------------------- .text._Z24SMem_writeBW_test_kernelPjS_Pf --------------------------
	.section	.text._Z24SMem_writeBW_test_kernelPjS_Pf,"ax",@progbits
	.sectionflags	@"SHF_BARRIERS=1"
	.sectioninfo	@"SHI_REGISTERS=16"
	.align	128
        .global         _Z24SMem_writeBW_test_kernelPjS_Pf
        .type           _Z24SMem_writeBW_test_kernelPjS_Pf,@function
        .size           _Z24SMem_writeBW_test_kernelPjS_Pf,(.L_x_1 - _Z24SMem_writeBW_test_kernelPjS_Pf)
        .other          _Z24SMem_writeBW_test_kernelPjS_Pf,@"STO_CUDA_ENTRY STV_DEFAULT"
_Z24SMem_writeBW_test_kernelPjS_Pf:
.text._Z24SMem_writeBW_test_kernelPjS_Pf:
[----:B------:R-:W-:-:S02]  /*0000*/  IMAD.MOV.U32 R1, RZ, RZ, c[0x0][0x28] ;  /* 0x00000a00ff017624 */ /* 0x000fc400078e00ff */
[----:B------:R-:W0:Y:S01]  /*0010*/  S2R R9, SR_TID.X ;  /* 0x0000000000097919 */ /* 0x000e220000002100 */
[----:B------:R-:W-:-:S03]  /*0020*/  ULDC.64 UR4, c[0x0][0x118] ;  /* 0x0000460000047ab9 */ /* 0x000fc60000000a00 */
[----:B------:R-:W-:Y:S06]  /*0030*/  BAR.SYNC 0x0 ;  /* 0x0000000000007b1d */ /* 0x000fec0000000000 */
[----:B0-----:R-:W0:Y:S02]  /*0040*/  I2F.F64 R2, R9 ;  /* 0x0000000900027312 */ /* 0x001e240000201c00 */
[----:B0-----:R-:W0:-:S10]  /*0050*/  DADD R2, R2, 1 ;  /* 0x3ff0000002027429 */ /* 0x001e140000000000 */
[----:B0-----:R0:W1:Y:S02]  /*0060*/  F2F.F32.F64 R2, R2 ;  /* 0x0000000200027310 */ /* 0x0010640000301000 */
[----:B------:R-:W-:-:S02]  /*0070*/  CS2R.32 R11, SR_CLOCKLO ;  /* 0x00000000000b7805 */ /* 0x000fc40000005000 */
[----:B-1----:R-:W-:Y:S04]  /*0080*/  STS [R9.X4], R2 ;  /* 0x0000000209007388 */ /* 0x002fe80000004800 */
[----:B------:R-:W-:Y:S04]  /*0090*/  STS [R9.X4+0x80], R2 ;  /* 0x0000800209007388 */ /* 0x000fe80000004800 */
        /* <DEDUP_REMOVED lines=62> */
[----:B------:R-:W-:Y:S06]  /*0480*/  BAR.SYNC 0x0 ;  /* 0x0000000000007b1d */ /* 0x000fec0000000000 */
[----:B------:R-:W-:-:S02]  /*0490*/  CS2R.32 R13, SR_CLOCKLO ;  /* 0x00000000000d7805 */ /* 0x000fc40000005000 */
[----:B------:R-:W1:Y:S01]  /*04a0*/  LDS R7, [R9.X4] ;  /* 0x0000000009077984 */ /* 0x000e620000004800 */
[----:B------:R-:W-:-:S04]  /*04b0*/  IMAD.MOV.U32 R4, RZ, RZ, 0x4 ;  /* 0x00000004ff047424 */ /* 0x000fc800078e00ff */
[----:B0-----:R-:W-:-:S04]  /*04c0*/  IMAD.WIDE R2, R9, R4, c[0x0][0x160] ;  /* 0x0000580009027625 */ /* 0x001fc800078e0204 */
[----:B------:R-:W-:Y:S01]  /*04d0*/  IMAD.WIDE R4, R9, R4, c[0x0][0x168] ;  /* 0x00005a0009047625 */ /* 0x000fe200078e0204 */
[----:B------:R0:W-:Y:S04]  /*04e0*/  STG.E [R2.64], R11 ;  /* 0x0000000b02007986 */ /* 0x0001e8000c101904 */
[----:B------:R0:W-:Y:S01]  /*04f0*/  STG.E [R4.64], R13 ;  /* 0x0000000d04007986 */ /* 0x0001e2000c101904 */
[----:B-1----:R-:W-:-:S13]  /*0500*/  FSETP.NEU.AND P0, PT, R7, RZ, PT ;  /* 0x000000ff0700720b */ /* 0x002fda0003f0d000 */
[----:B------:R-:W-:Y:S05]  /*0510*/  @P0 EXIT ;  /* 0x000000000000094d */ /* 0x000fea0003800000 */
[----:B0-----:R-:W-:Y:S02]  /*0520*/  MOV R2, c[0x0][0x170] ;  /* 0x00005c0000027a02 */ /* 0x001fe40000000f00 */
[----:B------:R-:W-:-:S05]  /*0530*/  MOV R3, c[0x0][0x174] ;  /* 0x00005d0000037a02 */ /* 0x000fca0000000f00 */
[----:B------:R-:W-:Y:S01]  /*0540*/  STG.E [R2.64], R7 ;  /* 0x0000000702007986 */ /* 0x000fe2000c101904 */
[----:B------:R-:W-:Y:S05]  /*0550*/  EXIT ;  /* 0x000000000000794d */ /* 0x000fea0003800000 */
.L_x_0:
[----:B------:R-:W-:-:S00]  /*0560*/  BRA `(.L_x_0) ;  /* 0xfffffff000007947 */ /* 0x000fc0000383ffff */
[----:B------:R-:W-:-:S00]  /*0570*/  NOP ;  /* 0x0000000000007918 */ /* 0x000fc00000000000 */
        /* <DEDUP_REMOVED lines=8> */
.L_x_1:


//--------------------- .nv.shared._Z24SMem_writeBW_test_kernelPjS_Pf --------------------------
	.section	.nv.shared._Z24SMem_writeBW_test_kernelPjS_Pf,"aw",@nobits
	.align	4
.nv.shared._Z24SMem_writeBW_test_kernelPjS_Pf:
	.zero		12288
